	.headerflags	@"EF_CUDA_TEXMODE_UNIFIED EF_CUDA_64BIT_ADDRESS EF_CUDA_ACCELERATORS EF_CUDA_SM90 EF_CUDA_VIRTUAL_SM(EF_CUDA_SM90)"
	.elftype	@"ET_EXEC"


//--------------------- .nv.info                  --------------------------
	.section	.nv.info,"",@"SHT_CUDA_INFO"
	.align	4


	//----- nvinfo : EIATTR_REGCOUNT
	.align		4
        /*0000*/ 	.byte	0x04, 0x2f
        /*0002*/ 	.short	(.L_1 - .L_0)
	.align		4
.L_0:
        /*0004*/ 	.word	index@(triton_poi_fused_mul_0)
        /*0008*/ 	.word	0x00000008


	//----- nvinfo : EIATTR_MIN_STACK_SIZE
	.align		4
.L_1:
        /*000c*/ 	.byte	0x04, 0x12
        /*000e*/ 	.short	(.L_3 - .L_2)
	.align		4
.L_2:
        /*0010*/ 	.word	index@(triton_poi_fused_mul_0)
        /*0014*/ 	.word	0x00000000


	//----- nvinfo : EIATTR_FRAME_SIZE
	.align		4
.L_3:
        /*0018*/ 	.byte	0x04, 0x11
        /*001a*/ 	.short	(.L_5 - .L_4)
	.align		4
.L_4:
        /*001c*/ 	.word	index@(triton_poi_fused_mul_0)
        /*0020*/ 	.word	0x00000000


	//----- nvinfo : EIATTR_MIN_STACK_SIZE
	.align		4
.L_5:
        /*0024*/ 	.byte	0x04, 0x12
        /*0026*/ 	.short	(.L_7 - .L_6)
	.align		4
.L_6:
        /*0028*/ 	.word	index@(triton_poi_fused_mul_0)
        /*002c*/ 	.word	0x00000000
.L_7:


//--------------------- .nv.info.triton_poi_fused_mul_0 --------------------------
	.section	.nv.info.triton_poi_fused_mul_0,"",@"SHT_CUDA_INFO"
	.sectionflags	@""
	.align	4


	//----- nvinfo : EIATTR_CUDA_API_VERSION
	.align		4
        /*0000*/ 	.byte	0x04, 0x37
        /*0002*/ 	.short	(.L_9 - .L_8)
.L_8:
        /*0004*/ 	.word	0x0000007c


	//----- nvinfo : EIATTR_KPARAM_INFO
	.align		4
.L_9:
        /*0008*/ 	.byte	0x04, 0x17
        /*000a*/ 	.short	(.L_11 - .L_10)
.L_10:
        /*000c*/ 	.word	0x00000000
        /*0010*/ 	.short	0x0001
        /*0012*/ 	.short	0x0008
        /*0014*/ 	.byte	0x00, 0xf0, 0x11, 0x00


	//----- nvinfo : EIATTR_KPARAM_INFO
	.align		4
.L_11:
        /*0018*/ 	.byte	0x04, 0x17
        /*001a*/ 	.short	(.L_13 - .L_12)
.L_12:
        /*001c*/ 	.word	0x00000000
        /*0020*/ 	.short	0x0000
        /*0022*/ 	.short	0x0000
        /*0024*/ 	.byte	0x00, 0xf4, 0x21, 0x00


	//----- nvinfo : EIATTR_SPARSE_MMA_MASK
	.align		4
.L_13:
        /*0028*/ 	.byte	0x03, 0x50
        /*002a*/ 	.short	0x0000


	//----- nvinfo : EIATTR_MAXREG_COUNT
	.align		4
        /*002c*/ 	.byte	0x03, 0x1b
        /*002e*/ 	.short	0x00ff


	//----- nvinfo : EIATTR_EXIT_INSTR_OFFSETS
	.align		4
        /*0030*/ 	.byte	0x04, 0x1c
        /*0032*/ 	.short	(.L_15 - .L_14)


	//   ....[0]....
.L_14:
        /*0034*/ 	.word	0x000000e0


	//   ....[1]....
        /*0038*/ 	.word	0x00000100


	//----- nvinfo : EIATTR_REQNTID
	.align		4
.L_15:
        /*003c*/ 	.byte	0x04, 0x10
        /*003e*/ 	.short	(.L_17 - .L_16)
.L_16:
        /*0040*/ 	.word	0x00000080
        /*0044*/ 	.word	0x00000001
        /*0048*/ 	.word	0x00000001


	//----- nvinfo : EIATTR_CRS_STACK_SIZE
	.align		4
.L_17:
        /*004c*/ 	.byte	0x04, 0x1e
        /*004e*/ 	.short	(.L_19 - .L_18)
.L_18:
        /*0050*/ 	.word	0x00000000


	//----- nvinfo : EIATTR_CBANK_PARAM_SIZE
	.align		4
.L_19:
        /*0054*/ 	.byte	0x03, 0x19
        /*0056*/ 	.short	0x000c


	//----- nvinfo : EIATTR_PARAM_CBANK
	.align		4
        /*0058*/ 	.byte	0x04, 0x0a
        /*005a*/ 	.short	(.L_21 - .L_20)
	.align		4
.L_20:
        /*005c*/ 	.word	index@(.nv.constant0.triton_poi_fused_mul_0)
        /*0060*/ 	.short	0x0210
        /*0062*/ 	.short	0x000c


	//----- nvinfo : EIATTR_SW_WAR
	.align		4
.L_21:
        /*0064*/ 	.byte	0x04, 0x36
        /*0066*/ 	.short	(.L_23 - .L_22)
.L_22:
        /*0068*/ 	.word	0x00000008
.L_23:


//--------------------- .nv.callgraph             --------------------------
	.section	.nv.callgraph,"",@"SHT_CUDA_CALLGRAPH"
	.align	4
	.sectionentsize	8
	.align		4
        /*0000*/ 	.word	0x00000000
	.align		4
        /*0004*/ 	.word	0xffffffff
	.align		4
        /*0008*/ 	.word	0x00000000
	.align		4
        /*000c*/ 	.word	0xfffffffe
	.align		4
        /*0010*/ 	.word	0x00000000
	.align		4
        /*0014*/ 	.word	0xfffffffd
	.align		4
        /*0018*/ 	.word	0x00000000
	.align		4
        /*001c*/ 	.word	0xfffffffc


//--------------------- .text.triton_poi_fused_mul_0 --------------------------
	.section	.text.triton_poi_fused_mul_0,"ax",@progbits
	.align	128
        .global         triton_poi_fused_mul_0
        .type           triton_poi_fused_mul_0,@function
        .size           triton_poi_fused_mul_0,(.L_x_3 - triton_poi_fused_mul_0)
        .other          triton_poi_fused_mul_0,@"STO_CUDA_ENTRY STV_DEFAULT"
triton_poi_fused_mul_0:
.text.triton_poi_fused_mul_0:
[----:B------:R-:W0:Y:S02]  /*0000*/  LDC R1, c[0x0][0x28] ;  /* 0x00000a00ff017b82 */ /* 0x000e240000000800 */
[----:B------:R-:W1:Y:S01]  /*0010*/  S2R R0, SR_TID.X ;  /* 0x0000000000007919 */ /* 0x000e620000002100 */
[----:B------:R-:W2:Y:S01]  /*0020*/  LDC.64 R2, c[0x0][0x210] ;  /* 0x00008400ff027b82 */ /* 0x000ea20000000a00 */
[----:B------:R-:W-:Y:S01]  /*0030*/  ULDC.64 UR4, c[0x0][0x208] ;  /* 0x0000820000047ab9 */ /* 0x000fe20000000a00 */
[----:B------:R-:W-:Y:S01]  /*0040*/  BSSY B0, `(.L_x_0) ;  /* 0x0000009000007945 */ /* 0x000fe20003800000 */
[----:B------:R-:W3:Y:S01]  /*0050*/  S2R R5, SR_CTAID.X ;  /* 0x0000000000057919 */ /* 0x000ee20000002500 */
[----:B-1----:R-:W-:-:S05]  /*0060*/  LOP3.LUT R0, R0, 0x7f, RZ, 0xc0, !PT ;  /* 0x0000007f00007812 */ /* 0x002fca00078ec0ff */
[----:B---3--:R-:W-:-:S04]  /*0070*/  IMAD R5, R5, 0x80, R0 ;  /* 0x0000008005057824 */ /* 0x008fc800078e0200 */
[C---:B--2---:R-:W-:Y:S01]  /*0080*/  IMAD.WIDE R2, R5.reuse, 0x4, R2 ;  /* 0x0000000405027825 */ /* 0x044fe200078e0202 */
[----:B------:R-:W-:Y:S01]  /*0090*/  ISETP.GE.AND P0, PT, R5, 0x100, PT ;  /* 0x000001000500780c */ /* 0x000fe20003f06270 */
[----:B------:R-:W-:-:S12]  /*00a0*/  HFMA2.MMA R5, -RZ, RZ, 0, 0 ;  /* 0x00000000ff057435 */ /* 0x000fd800000001ff */
[----:B------:R-:W-:Y:S05]  /*00b0*/  @P0 BRA `(.L_x_1) ;  /* 0x0000000000040947 */ /* 0x000fea0003800000 */
[----:B------:R1:W5:Y:S02]  /*00c0*/  LDG.E R5, desc[UR4][R2.64] ;  /* 0x0000000402057981 */ /* 0x000364000c1e1900 */
.L_x_1:
[----:B------:R-:W-:Y:S05]  /*00d0*/  BSYNC B0 ;  /* 0x0000000000007941 */ /* 0x000fea0003800000 */
.L_x_0:
[----:B------:R-:W-:Y:S05]  /*00e0*/  @P0 EXIT ;  /* 0x000000000000094d */ /* 0x000fea0003800000 */
[----:B-----5:R-:W-:Y:S01]  /*00f0*/  STG.E desc[UR4][R2.64], R5 ;  /* 0x0000000502007986 */ /* 0x020fe2000c101904 */
[----:B------:R-:W-:Y:S05]  /*0100*/  EXIT ;  /* 0x000000000000794d */ /* 0x000fea0003800000 */
.L_x_2:
[----:B------:R-:W-:-:S00]  /*0110*/  BRA `(.L_x_2) ;  /* 0xfffffffc00fc7947 */ /* 0x000fc0000383ffff */
[----:B------:R-:W-:-:S00]  /*0120*/  NOP ;  /* 0x0000000000007918 */ /* 0x000fc00000000000 */
        /* <DEDUP_REMOVED lines=13> */
.L_x_3:


//--------------------- .nv.constant0.triton_poi_fused_mul_0 --------------------------
	.section	.nv.constant0.triton_poi_fused_mul_0,"a",@progbits
	.sectionflags	@""
	.align	4
.nv.constant0.triton_poi_fused_mul_0:
	.zero		540
